	.headerflags	@"EF_CUDA_TEXMODE_UNIFIED EF_CUDA_64BIT_ADDRESS EF_CUDA_ACCELERATORS EF_CUDA_SM90 EF_CUDA_VIRTUAL_SM(EF_CUDA_SM90)"
	.elftype	@"ET_EXEC"


//--------------------- .nv.info                  --------------------------
	.section	.nv.info,"",@"SHT_CUDA_INFO"
	.align	4


	//----- nvinfo : EIATTR_REGCOUNT
	.align		4
        /*0000*/ 	.byte	0x04, 0x2f
        /*0002*/ 	.short	(.L_1 - .L_0)
	.align		4
.L_0:
        /*0004*/ 	.word	index@(triton_poi_fused_addmm_relu_15)
        /*0008*/ 	.word	0x0000000c


	//----- nvinfo : EIATTR_MIN_STACK_SIZE
	.align		4
.L_1:
        /*000c*/ 	.byte	0x04, 0x12
        /*000e*/ 	.short	(.L_3 - .L_2)
	.align		4
.L_2:
        /*0010*/ 	.word	index@(triton_poi_fused_addmm_relu_15)
        /*0014*/ 	.word	0x00000000


	//----- nvinfo : EIATTR_FRAME_SIZE
	.align		4
.L_3:
        /*0018*/ 	.byte	0x04, 0x11
        /*001a*/ 	.short	(.L_5 - .L_4)
	.align		4
.L_4:
        /*001c*/ 	.word	index@(triton_poi_fused_addmm_relu_15)
        /*0020*/ 	.word	0x00000000


	//----- nvinfo : EIATTR_MIN_STACK_SIZE
	.align		4
.L_5:
        /*0024*/ 	.byte	0x04, 0x12
        /*0026*/ 	.short	(.L_7 - .L_6)
	.align		4
.L_6:
        /*0028*/ 	.word	index@(triton_poi_fused_addmm_relu_15)
        /*002c*/ 	.word	0x00000000
.L_7:


//--------------------- .nv.info.triton_poi_fused_addmm_relu_15 --------------------------
	.section	.nv.info.triton_poi_fused_addmm_relu_15,"",@"SHT_CUDA_INFO"
	.sectionflags	@""
	.align	4


	//----- nvinfo : EIATTR_CUDA_API_VERSION
	.align		4
        /*0000*/ 	.byte	0x04, 0x37
        /*0002*/ 	.short	(.L_9 - .L_8)
.L_8:
        /*0004*/ 	.word	0x0000007c


	//----- nvinfo : EIATTR_KPARAM_INFO
	.align		4
.L_9:
        /*0008*/ 	.byte	0x04, 0x17
        /*000a*/ 	.short	(.L_11 - .L_10)
.L_10:
        /*000c*/ 	.word	0x00000000
        /*0010*/ 	.short	0x0002
        /*0012*/ 	.short	0x0010
        /*0014*/ 	.byte	0x00, 0xf0, 0x11, 0x00


	//----- nvinfo : EIATTR_KPARAM_INFO
	.align		4
.L_11:
        /*0018*/ 	.byte	0x04, 0x17
        /*001a*/ 	.short	(.L_13 - .L_12)
.L_12:
        /*001c*/ 	.word	0x00000000
        /*0020*/ 	.short	0x0001
        /*0022*/ 	.short	0x0008
        /*0024*/ 	.byte	0x00, 0xf4, 0x21, 0x00


	//----- nvinfo : EIATTR_KPARAM_INFO
	.align		4
.L_13:
        /*0028*/ 	.byte	0x04, 0x17
        /*002a*/ 	.short	(.L_15 - .L_14)
.L_14:
        /*002c*/ 	.word	0x00000000
        /*0030*/ 	.short	0x0000
        /*0032*/ 	.short	0x0000
        /*0034*/ 	.byte	0x00, 0xf4, 0x21, 0x00


	//----- nvinfo : EIATTR_SPARSE_MMA_MASK
	.align		4
.L_15:
        /*0038*/ 	.byte	0x03, 0x50
        /*003a*/ 	.short	0x0000


	//----- nvinfo : EIATTR_MAXREG_COUNT
	.align		4
        /*003c*/ 	.byte	0x03, 0x1b
        /*003e*/ 	.short	0x00ff


	//----- nvinfo : EIATTR_EXIT_INSTR_OFFSETS
	.align		4
        /*0040*/ 	.byte	0x04, 0x1c
        /*0042*/ 	.short	(.L_17 - .L_16)


	//   ....[0]....
.L_16:
        /*0044*/ 	.word	0x00000170


	//   ....[1]....
        /*0048*/ 	.word	0x00000190


	//----- nvinfo : EIATTR_REQNTID
	.align		4
.L_17:
        /*004c*/ 	.byte	0x04, 0x10
        /*004e*/ 	.short	(.L_19 - .L_18)
.L_18:
        /*0050*/ 	.word	0x00000020
        /*0054*/ 	.word	0x00000001
        /*0058*/ 	.word	0x00000001


	//----- nvinfo : EIATTR_CBANK_PARAM_SIZE
	.align		4
.L_19:
        /*005c*/ 	.byte	0x03, 0x19
        /*005e*/ 	.short	0x0014


	//----- nvinfo : EIATTR_PARAM_CBANK
	.align		4
        /*0060*/ 	.byte	0x04, 0x0a
        /*0062*/ 	.short	(.L_21 - .L_20)
	.align		4
.L_20:
        /*0064*/ 	.word	index@(.nv.constant0.triton_poi_fused_addmm_relu_15)
        /*0068*/ 	.short	0x0210
        /*006a*/ 	.short	0x0014


	//----- nvinfo : EIATTR_SW_WAR
	.align		4
.L_21:
        /*006c*/ 	.byte	0x04, 0x36
        /*006e*/ 	.short	(.L_23 - .L_22)
.L_22:
        /*0070*/ 	.word	0x00000008
.L_23:


//--------------------- .nv.callgraph             --------------------------
	.section	.nv.callgraph,"",@"SHT_CUDA_CALLGRAPH"
	.align	4
	.sectionentsize	8
	.align		4
        /*0000*/ 	.word	0x00000000
	.align		4
        /*0004*/ 	.word	0xffffffff
	.align		4
        /*0008*/ 	.word	0x00000000
	.align		4
        /*000c*/ 	.word	0xfffffffe
	.align		4
        /*0010*/ 	.word	0x00000000
	.align		4
        /*0014*/ 	.word	0xfffffffd
	.align		4
        /*0018*/ 	.word	0x00000000
	.align		4
        /*001c*/ 	.word	0xfffffffc


//--------------------- .text.triton_poi_fused_addmm_relu_15 --------------------------
	.section	.text.triton_poi_fused_addmm_relu_15,"ax",@progbits
	.align	128
        .global         triton_poi_fused_addmm_relu_15
        .type           triton_poi_fused_addmm_relu_15,@function
        .size           triton_poi_fused_addmm_relu_15,(.L_x_1 - triton_poi_fused_addmm_relu_15)
        .other          triton_poi_fused_addmm_relu_15,@"STO_CUDA_ENTRY STV_DEFAULT"
triton_poi_fused_addmm_relu_15:
.text.triton_poi_fused_addmm_relu_15:
[----:B------:R-:W0:Y:S02]  /*0000*/  LDC R1, c[0x0][0x28] ;  /* 0x00000a00ff017b82 */ /* 0x000e240000000800 */
[----:B------:R-:W1:Y:S01]  /*0010*/  S2R R0, SR_TID.X ;  /* 0x0000000000007919 */ /* 0x000e620000002100 */
[----:B------:R-:W2:Y:S01]  /*0020*/  LDC.64 R2, c[0x0][0x210] ;  /* 0x00008400ff027b82 */ /* 0x000ea20000000a00 */
[----:B------:R-:W-:Y:S01]  /*0030*/  ULDC.64 UR4, c[0x0][0x208] ;  /* 0x0000820000047ab9 */ /* 0x000fe20000000a00 */
[----:B------:R-:W3:Y:S06]  /*0040*/  S2R R7, SR_CTAID.X ;  /* 0x0000000000077919 */ /* 0x000eec0000002500 */
[----:B------:R-:W4:Y:S01]  /*0050*/  LDC.64 R4, c[0x0][0x218] ;  /* 0x00008600ff047b82 */ /* 0x000f220000000a00 */
[----:B-1----:R-:W-:-:S02]  /*0060*/  LOP3.LUT R0, R0, 0x1f, RZ, 0xc0, !PT ;  /* 0x0000001f00007812 */ /* 0x002fc400078ec0ff */
[----:B---3--:R-:W-:-:S03]  /*0070*/  SHF.R.S32.HI R6, RZ, 0x1a, R7 ;  /* 0x0000001aff067819 */ /* 0x008fc60000011407 */
[----:B------:R-:W-:Y:S01]  /*0080*/  IMAD R7, R7, 0x20, R0 ;  /* 0x0000002007077824 */ /* 0x000fe200078e0200 */
[----:B------:R-:W-:-:S03]  /*0090*/  SGXT R0, R6, 0x1 ;  /* 0x000000010600781a */ /* 0x000fc60000000200 */
[C---:B--2---:R-:W-:Y:S01]  /*00a0*/  IMAD.WIDE R2, R7.reuse, 0x4, R2 ;  /* 0x0000000407027825 */ /* 0x044fe200078e0202 */
[----:B------:R-:W-:Y:S02]  /*00b0*/  ISETP.GE.AND P1, PT, R7, 0x20, PT ;  /* 0x000000200700780c */ /* 0x000fe40003f26270 */
[----:B------:R-:W-:-:S04]  /*00c0*/  LEA.HI R0, R0, R7, RZ, 0x3 ;  /* 0x0000000700007211 */ /* 0x000fc800078f18ff */
[----:B------:R-:W-:-:S05]  /*00d0*/  LOP3.LUT R0, R0, 0xfffffff8, RZ, 0xc0, !PT ;  /* 0xfffffff800007812 */ /* 0x000fca00078ec0ff */
[----:B------:R-:W-:Y:S02]  /*00e0*/  IMAD.IADD R9, R7, 0x1, -R0 ;  /* 0x0000000107097824 */ /* 0x000fe400078e0a00 */
[----:B------:R-:W-:Y:S02]  /*00f0*/  IMAD.MOV.U32 R0, RZ, RZ, RZ ;  /* 0x000000ffff007224 */ /* 0x000fe400078e00ff */
[----:B------:R-:W-:Y:S02]  /*0100*/  IMAD.MOV.U32 R7, RZ, RZ, RZ ;  /* 0x000000ffff077224 */ /* 0x000fe400078e00ff */
[----:B----4-:R-:W-:Y:S02]  /*0110*/  IMAD.WIDE R4, R9, 0x4, R4 ;  /* 0x0000000409047825 */ /* 0x010fe400078e0204 */
[----:B------:R-:W2:Y:S04]  /*0120*/  @!P1 LDG.E R0, desc[UR4][R2.64] ;  /* 0x0000000402009981 */ /* 0x000ea8000c1e1900 */
[----:B------:R-:W2:Y:S02]  /*0130*/  @!P1 LDG.E.EL R7, desc[UR4][R4.64] ;  /* 0x0000000404079981 */ /* 0x000ea4000c2e1900 */
[----:B--2---:R-:W-:Y:S01]  /*0140*/  FADD R6, R7, R0 ;  /* 0x0000000007067221 */ /* 0x004fe20000000000 */
[----:B------:R-:W-:-:S04]  /*0150*/  FSETP.GEU.AND P0, PT, R0, -R7, PT ;  /* 0x800000070000720b */ /* 0x000fc80003f0e000 */
[----:B------:R-:W-:Y:S01]  /*0160*/  FSEL R7, R6, RZ, P0 ;  /* 0x000000ff06077208 */ /* 0x000fe20000000000 */
[----:B------:R-:W-:Y:S08]  /*0170*/  @P1 EXIT ;  /* 0x000000000000194d */ /* 0x000ff00003800000 */
[----:B------:R-:W-:Y:S01]  /*0180*/  STG.E desc[UR4][R2.64], R7 ;  /* 0x0000000702007986 */ /* 0x000fe2000c101904 */
[----:B------:R-:W-:Y:S05]  /*0190*/  EXIT ;  /* 0x000000000000794d */ /* 0x000fea0003800000 */
.L_x_0:
[----:B------:R-:W-:-:S00]  /*01a0*/  BRA `(.L_x_0) ;  /* 0xfffffffc00fc7947 */ /* 0x000fc0000383ffff */
[----:B------:R-:W-:-:S00]  /*01b0*/  NOP ;  /* 0x0000000000007918 */ /* 0x000fc00000000000 */
        /* <DEDUP_REMOVED lines=12> */
.L_x_1:


//--------------------- .nv.constant0.triton_poi_fused_addmm_relu_15 --------------------------
	.section	.nv.constant0.triton_poi_fused_addmm_relu_15,"a",@progbits
	.sectionflags	@""
	.align	4
.nv.constant0.triton_poi_fused_addmm_relu_15:
	.zero		548
